	.version 1.1
	.target compute_10, map_f64_to_f32
	// compiled with /home/mmurphy/sw/compiler/gpgpu/open64/src/targia3264_nvisa/lib//be
	// nvopencc built on 2008-02-15

	.reg .u32 %ra<17>;
	.reg .u64 %rda<17>;
	.reg .f32 %fa<17>;
	.reg .f64 %fda<17>;
	.reg .u32 %rv<5>;
	.reg .u64 %rdv<5>;
	.reg .f32 %fv<5>;
	.reg .f64 %fdv<5>;


	//-----------------------------------------------------------
	// Compiling loop7.i (/tmp/ccBI#.jMOQ8w)
	//-----------------------------------------------------------

	//-----------------------------------------------------------
	// Options:
	//-----------------------------------------------------------
	//  Target:ptx, ISA:compute_10, Endian:little, Pointer Size:64
	//  -O3	(Optimization level)
	//  -g0	(Debug level)
	//  -m2	(Report advisories)
	//-----------------------------------------------------------

	.file	1	"loop7.i"

	.shared .align 4 .b8 data1[4096];
	.shared .align 4 .b8 data2[4096];
	.shared .align 4 .b8 data3[4096];

	.entry doit
	{
	.reg .u32 %r<24>;
	.reg .u64 %rd<16>;
	.reg .f32 %f<26>;
	.reg .pred %p<5>;
	.loc	1	10	0
$LBB1_doit:
	.loc	1	12	0
	mov.s32 	%r1, %r2;            	// 
	mov.s32 	%r3, %r1;            	// 
	mov.s32 	%r4, %r5;            	// 
	setp.ge.s32 	%p1, %r1, %r4;   	// 
	@%p1 bra 	$Lt_0_9;            	// 
	sub.s32 	%r6, %r4, %r1;       	// 
	mov.s32 	%r7, %r6;            	// 
	mov.s32 	%r8, %r9;            	// 
	add.s32 	%r10, %r1, %r8;      	// 
	add.s32 	%r11, %r8, %r4;      	// 
	add.s32 	%r12, %r6, 7;        	// 
	shr.s32 	%r13, %r12, 31;      	// 
	mov.s32 	%r14, 7;             	// 
	and.b32 	%r15, %r13, %r14;    	// 
	add.s32 	%r16, %r15, %r12;    	// 
	shr.s32 	%r17, %r16, 3;       	// 
	sub.s32 	%r18, %r1, %r8;      	// 
	cvt.s64.s32 	%rd1, %r18;      	// 
	cvt.s64.s32 	%rd2, %r10;      	// 
	mul.lo.u64 	%rd3, %rd2, 32;   	// 
	add.u64 	%rd4, %rd1, %rd3;    	// 
	mul.lo.u64 	%rd5, %rd4, 4;    	// 
	mov.u64 	%rd6, data2;         	// 
	add.u64 	%rd7, %rd5, %rd6;    	// 
	mov.u64 	%rd8, data3;         	// 
	add.u64 	%rd9, %rd5, %rd8;    	// 
	mov.u64 	%rd10, data1;        	// 
	mov.s32 	%r19, %r7;           	// 
$Lt_0_11:
 //<loop> Loop body line 12, nesting depth: 1, estimated iterations: unknown
	mov.s32 	%r20, %r17;          	// 
	mov.s32 	%r21, %r10;          	// 
	mov.s64 	%rd11, %rd5;         	// 
	mov.s64 	%rd12, %rd7;         	// 
	mov.s64 	%rd13, %rd9;         	// 
	add.u64 	%rd14, %rd11, %rd10; 	// 
 //<loop> Part of loop body line 12, head labeled $Lt_0_11
	mov.s32 	%r22, %r20;          	// 
$Lt_0_14:
 //<loop> Loop body line 12, nesting depth: 2, estimated iterations: unknown
	.loc	1	14	0
	ld.shared.f32 	%f1, [%rd12+0];	// id:138 data2+0x0
	ld.shared.f32 	%f2, [%rd13+0];	// id:139 data3+0x0
	mul.f32 	%f3, %f1, %f2;       	// 
	st.shared.f32 	[%rd14+0], %f3;	// id:140 data1+0x0
	.loc	1	15	0
	ld.shared.f32 	%f4, [%rd12+128];	// id:141 data2+0x0
	ld.shared.f32 	%f5, [%rd13+128];	// id:142 data3+0x0
	mul.f32 	%f6, %f4, %f5;       	// 
	st.shared.f32 	[%rd14+128], %f6;	// id:143 data1+0x0
	.loc	1	16	0
	ld.shared.f32 	%f7, [%rd12+256];	// id:144 data2+0x0
	ld.shared.f32 	%f8, [%rd13+256];	// id:145 data3+0x0
	mul.f32 	%f9, %f7, %f8;       	// 
	st.shared.f32 	[%rd14+256], %f9;	// id:146 data1+0x0
	.loc	1	17	0
	ld.shared.f32 	%f10, [%rd12+384];	// id:147 data2+0x0
	ld.shared.f32 	%f11, [%rd13+384];	// id:148 data3+0x0
	mul.f32 	%f12, %f10, %f11;    	// 
	st.shared.f32 	[%rd14+384], %f12;	// id:149 data1+0x0
	.loc	1	18	0
	ld.shared.f32 	%f13, [%rd12+512];	// id:150 data2+0x0
	ld.shared.f32 	%f14, [%rd13+512];	// id:151 data3+0x0
	mul.f32 	%f15, %f13, %f14;    	// 
	st.shared.f32 	[%rd14+512], %f15;	// id:152 data1+0x0
	.loc	1	19	0
	ld.shared.f32 	%f16, [%rd12+640];	// id:153 data2+0x0
	ld.shared.f32 	%f17, [%rd13+640];	// id:154 data3+0x0
	mul.f32 	%f18, %f16, %f17;    	// 
	st.shared.f32 	[%rd14+640], %f18;	// id:155 data1+0x0
	.loc	1	20	0
	ld.shared.f32 	%f19, [%rd12+768];	// id:156 data2+0x0
	ld.shared.f32 	%f20, [%rd13+768];	// id:157 data3+0x0
	mul.f32 	%f21, %f19, %f20;    	// 
	st.shared.f32 	[%rd14+768], %f21;	// id:158 data1+0x0
	.loc	1	21	0
	ld.shared.f32 	%f22, [%rd12+896];	// id:159 data2+0x0
	ld.shared.f32 	%f23, [%rd13+896];	// id:160 data3+0x0
	mul.f32 	%f24, %f22, %f23;    	// 
	st.shared.f32 	[%rd14+896], %f24;	// id:161 data1+0x0
	add.s32 	%r21, %r21, 8;       	// 
	add.u64 	%rd14, %rd14, 1024;  	// 
	add.u64 	%rd13, %rd13, 1024;  	// 
	add.u64 	%rd12, %rd12, 1024;  	// 
	setp.lt.s32 	%p2, %r21, %r11; 	// 
	@%p2 bra 	$Lt_0_14;           	// 
 //<loop> Part of loop body line 12, head labeled $Lt_0_11
	add.s32 	%r3, %r3, 1;         	// 
	add.u64 	%rd5, %rd11, 4;      	// 
	add.u64 	%rd9, %rd9, 4;       	// 
	add.u64 	%rd7, %rd7, 4;       	// 
	setp.ne.s32 	%p3, %r3, %r4;   	// 
	@%p3 bra 	$Lt_0_11;           	// 
$Lt_0_9:
	.loc	1	24	0
	exit;                         	// 
$LDWend_doit:
	} // doit



// ===== COMPILED SASS (sm_100) =====

	.target	sm_100

	.elftype	@"ET_EXEC"


//--------------------- .note.nv.tkinfo           --------------------------
	.section	.note.nv.tkinfo,"",@"SHT_NOTE"
	.sectionflags	@"SHF_NOTE_NV_TKINFO"
	.tkinfo
        /*0018*/ 	.word	0x00000002
        /*0030*/ 	.string	""
        /*0030*/ 	.string	"ptxas"
        /*0030*/ 	.string	"Cuda compilation tools, release 13.0, V13.0.88"
        /*0030*/ 	.string	"Build cuda_13.0.r13.0/compiler.36424714_0"
        /*0030*/ 	.string	"-arch sm_100 "



//--------------------- .note.nv.cuinfo           --------------------------
	.section	.note.nv.cuinfo,"",@"SHT_NOTE"
	.sectionflags	@"SHF_NOTE_NV_CUINFO"
        /*0018*/ 	.short	0x0002
        /*001a*/ 	.short	0x000a
        /*001c*/ 	.short	0x0082
	.zero		2


//--------------------- .nv.info                  --------------------------
	.section	.nv.info,"",@"SHT_CUDA_INFO"
	.align	4


	//----- nvinfo : EIATTR_REGCOUNT
	.align		4
        /*0000*/ 	.byte	0x04, 0x2f
        /*0002*/ 	.short	(.L_1 - .L_0)
	.align		4
.L_0:
        /*0004*/ 	.word	index@(doit)
        /*0008*/ 	.word	0x00000008


	//----- nvinfo : EIATTR_FRAME_SIZE
	.align		4
.L_1:
        /*000c*/ 	.byte	0x04, 0x11
        /*000e*/ 	.short	(.L_3 - .L_2)
	.align		4
.L_2:
        /*0010*/ 	.word	index@(doit)
        /*0014*/ 	.word	0x00000000


	//----- nvinfo : EIATTR_MIN_STACK_SIZE
	.align		4
.L_3:
        /*0018*/ 	.byte	0x04, 0x12
        /*001a*/ 	.short	(.L_5 - .L_4)
	.align		4
.L_4:
        /*001c*/ 	.word	index@(doit)
        /*0020*/ 	.word	0x00000000
.L_5:


//--------------------- .nv.compat                --------------------------
	.section	.nv.compat,"",@"SHT_CUDA_COMPAT_INFO"
	.align	4
        /*0000*/ 	.byte	0x02, 0x09, 0x00, 0x00, 0x02, 0x02, 0x01, 0x00, 0x02, 0x05, 0x05, 0x00, 0x03, 0x07, 0x01, 0x01
        /*0010*/ 	.byte	0x02, 0x03, 0x00, 0x00, 0x02, 0x06, 0x01, 0x00, 0x04, 0x0b, 0x08, 0x00, 0x09, 0x00, 0x00, 0x00
        /*0020*/ 	.byte	0x00, 0x00, 0x00, 0x00


//--------------------- .nv.info.doit             --------------------------
	.section	.nv.info.doit,"",@"SHT_CUDA_INFO"
	.sectionflags	@""
	.align	4


	//----- nvinfo : EIATTR_CUDA_API_VERSION
	.align		4
        /*0000*/ 	.byte	0x04, 0x37
        /*0002*/ 	.short	(.L_7 - .L_6)
.L_6:
        /*0004*/ 	.word	0x00000082


	//----- nvinfo : EIATTR_SPARSE_MMA_MASK
	.align		4
.L_7:
        /*0008*/ 	.byte	0x03, 0x50
        /*000a*/ 	.short	0x0000


	//----- nvinfo : EIATTR_MAXREG_COUNT
	.align		4
        /*000c*/ 	.byte	0x03, 0x1b
        /*000e*/ 	.short	0x00ff


	//----- nvinfo : EIATTR_MERCURY_ISA_VERSION
	.align		4
        /*0010*/ 	.byte	0x03, 0x5f
        /*0012*/ 	.short	0x0101


	//----- nvinfo : EIATTR_VRC_CTA_INIT_COUNT
	.align		4
        /*0014*/ 	.byte	0x02, 0x4a
	.zero		1
	.zero		1


	//----- nvinfo : EIATTR_EXIT_INSTR_OFFSETS
	.align		4
        /*0018*/ 	.byte	0x04, 0x1c
        /*001a*/ 	.short	(.L_9 - .L_8)


	//   ....[0]....
.L_8:
        /*001c*/ 	.word	0x00000010


	//   ....[1]....
        /*0020*/ 	.word	0x00001110


	//----- nvinfo : EIATTR_SW_WAR
	.align		4
.L_9:
        /*0024*/ 	.byte	0x04, 0x36
        /*0026*/ 	.short	(.L_11 - .L_10)
.L_10:
        /*0028*/ 	.word	0x00000008
.L_11:


//--------------------- .nv.callgraph             --------------------------
	.section	.nv.callgraph,"",@"SHT_CUDA_CALLGRAPH"
	.align	4
	.sectionentsize	8
	.align		4
        /*0000*/ 	.word	0x00000000
	.align		4
        /*0004*/ 	.word	0xffffffff
	.align		4
        /*0008*/ 	.word	0x00000000
	.align		4
        /*000c*/ 	.word	0xfffffffe
	.align		4
        /*0010*/ 	.word	0x00000000
	.align		4
        /*0014*/ 	.word	0xfffffffd
	.align		4
        /*0018*/ 	.word	0x00000000
	.align		4
        /*001c*/ 	.word	0xfffffffc


//--------------------- .text.doit                --------------------------
	.section	.text.doit,"ax",@progbits
	.align	128
.text.doit:
        .type           doit,@function
        .size           doit,(.L_x_6 - doit)
        .other          doit,@"STO_CUDA_ENTRY STV_DEFAULT"
doit:
[----:B------:R-:W-:-:S13]  /*0000*/  ISETP.GE.AND P0, PT, R0, R0, PT ;  /* 0x000000000000720c */ /* 0x000fda0003f06270 */
[----:B------:R-:W-:Y:S05]  /*0010*/  @P0 EXIT ;  /* 0x000000000000094d */ /* 0x000fea0003800000 */
[----:B------:R-:W0:Y:S01]  /*0020*/  S2UR UR9, SR_CgaCtaId ;  /* 0x00000000000979c3 */ /* 0x000e220000008800 */
[----:B------:R-:W-:Y:S02]  /*0030*/  UIADD3 UR5, UPT, UPT, UR5, UR5, URZ ;  /* 0x0000000505057290 */ /* 0x000fe4000fffe0ff */
[----:B------:R-:W-:Y:S01]  /*0040*/  UIADD3 UR4, UPT, UPT, UR4, -UR4, URZ ;  /* 0x8000000404047290 */ /* 0x000fe2000fffe0ff */
[----:B------:R-:W-:Y:S01]  /*0050*/  UMOV UR7, 0x400 ;  /* 0x0000040000077882 */ /* 0x000fe20000000000 */
[----:B------:R-:W-:Y:S02]  /*0060*/  UIADD3 UR6, UPT, UPT, UR6, UR6, URZ ;  /* 0x0000000606067290 */ /* 0x000fe4000fffe0ff */
[----:B------:R-:W-:Y:S02]  /*0070*/  UIMAD UR13, UR5, 0x20, UR4 ;  /* 0x00000020050d78a4 */ /* 0x000fe4000f8e0204 */
[----:B------:R-:W-:Y:S02]  /*0080*/  UIADD3 UR4, UPT, UPT, UR7, 0x1000, URZ ;  /* 0x0000100007047890 */ /* 0x000fe4000fffe0ff */
[----:B------:R-:W-:-:S02]  /*0090*/  UIADD3 UR8, UPT, UPT, UR7, 0x2000, URZ ;  /* 0x0000200007087890 */ /* 0x000fc4000fffe0ff */
[----:B------:R-:W-:Y:S02]  /*00a0*/  USHF.L.U32 UR13, UR13, 0x2, URZ ;  /* 0x000000020d0d7899 */ /* 0x000fe400080006ff */
[----:B0-----:R-:W-:Y:S02]  /*00b0*/  ULEA UR4, UR9, UR4, 0x18 ;  /* 0x0000000409047291 */ /* 0x001fe4000f8ec0ff */
[----:B------:R-:W-:Y:S02]  /*00c0*/  ULEA UR8, UR9, UR8, 0x18 ;  /* 0x0000000809087291 */ /* 0x000fe4000f8ec0ff */
[----:B------:R-:W-:Y:S02]  /*00d0*/  UIADD3 UR12, UPT, UPT, UR4, UR13, URZ ;  /* 0x0000000d040c7290 */ /* 0x000fe4000fffe0ff */
[----:B------:R-:W-:Y:S02]  /*00e0*/  ULEA UR7, UR9, UR7, 0x18 ;  /* 0x0000000709077291 */ /* 0x000fe4000f8ec0ff */
[----:B------:R-:W-:Y:S01]  /*00f0*/  UIADD3 UR11, UPT, UPT, UR8, UR13, URZ ;  /* 0x0000000d080b7290 */ /* 0x000fe2000fffe0ff */
[----:B------:R-:W-:-:S11]  /*0100*/  UMOV UR4, UR10 ;  /* 0x0000000a00047c82 */ /* 0x000fd60008000000 */
.L_x_4:
[----:B------:R-:W-:Y:S02]  /*0110*/  UIADD3 UR8, UPT, UPT, -UR5, UR6, URZ ;  /* 0x0000000605087290 */ /* 0x000fe4000fffe1ff */
[----:B------:R-:W-:Y:S02]  /*0120*/  UIADD3 UR15, UPT, UPT, UR7, UR13, URZ ;  /* 0x0000000d070f7290 */ /* 0x000fe4000fffe0ff */
[----:B------:R-:W-:Y:S02]  /*0130*/  UISETP.GT.AND UP1, UPT, UR8, 0x18, UPT ;  /* 0x000000180800788c */ /* 0x000fe4000bf24270 */
[----:B------:R-:W-:Y:S01]  /*0140*/  UIADD3 UR4, UPT, UPT, UR4, 0x1, URZ ;  /* 0x0000000104047890 */ /* 0x000fe2000fffe0ff */
[----:B------:R-:W-:Y:S01]  /*0150*/  UMOV UR8, UR5 ;  /* 0x0000000500087c82 */ /* 0x000fe20008000000 */
[----:B------:R-:W-:Y:S01]  /*0160*/  UMOV UR10, UR12 ;  /* 0x0000000c000a7c82 */ /* 0x000fe20008000000 */
[----:B------:R-:W-:Y:S01]  /*0170*/  UMOV UR9, UR11 ;  /* 0x0000000b00097c82 */ /* 0x000fe20008000000 */
[----:B------:R-:W-:-:S03]  /*0180*/  UPLOP3.LUT UP0, UPT, UPT, UPT, UPT, 0x80, 0x8 ;  /* 0x000000000008789c */ /* 0x000fc60003f0f070 */
[----:B012---:R-:W-:Y:S08]  /*0190*/  BRA.U !UP1, `(.L_x_0) ;  /* 0x0000000909207547 */ /* 0x007ff0000b800000 */
[----:B------:R-:W-:Y:S02]  /*01a0*/  UIADD3 UR14, UPT, UPT, UR6, -0x18, URZ ;  /* 0xffffffe8060e7890 */ /* 0x000fe4000fffe0ff */
[----:B------:R-:W-:-:S11]  /*01b0*/  UPLOP3.LUT UP0, UPT, UPT, UPT, UPT, 0x40, 0x4 ;  /* 0x000000000004789c */ /* 0x000fd60003f0e870 */
.L_x_1:
[----:B------:R-:W-:Y:S01]  /*01c0*/  LDS R0, [UR10] ;  /* 0x0000000aff007984 */ /* 0x000fe20008000800 */
[----:B------:R-:W-:-:S03]  /*01d0*/  UIADD3 UR8, UPT, UPT, UR8, 0x20, URZ ;  /* 0x0000002008087890 */ /* 0x000fc6000fffe0ff */
[----:B0-----:R-:W0:Y:S01]  /*01e0*/  LDS R1, [UR9] ;  /* 0x00000009ff017984 */ /* 0x001e220008000800 */
[----:B------:R-:W-:Y:S01]  /*01f0*/  UISETP.GE.AND UP1, UPT, UR8, UR14, UPT ;  /* 0x0000000e0800728c */ /* 0x000fe2000bf26270 */
[----:B0-----:R-:W-:-:S05]  /*0200*/  FMUL.FTZ R0, R0, R1 ;  /* 0x0000000100007220 */ /* 0x001fca0000410000 */
[----:B------:R-:W-:Y:S04]  /*0210*/  STS [UR15], R0 ;  /* 0x00000000ff007988 */ /* 0x000fe8000800080f */
[----:B------:R-:W-:Y:S04]  /*0220*/  LDS R1, [UR10+0x80] ;  /* 0x0000800aff017984 */ /* 0x000fe80008000800 */
[----:B------:R-:W0:Y:S02]  /*0230*/  LDS R2, [UR9+0x80] ;  /* 0x00008009ff027984 */ /* 0x000e240008000800 */
[----:B0-----:R-:W-:-:S05]  /*0240*/  FMUL.FTZ R1, R1, R2 ;  /* 0x0000000201017220 */ /* 0x001fca0000410000 */
[----:B------:R-:W-:Y:S04]  /*0250*/  STS [UR15+0x80], R1 ;  /* 0x00008001ff007988 */ /* 0x000fe8000800080f */
        /* <DEDUP_REMOVED lines=116> */
[----:B------:R-:W-:Y:S01]  /*09a0*/  LDS R3, [UR10+0xf80] ;  /* 0x000f800aff037984 */ /* 0x000fe20008000800 */
[----:B------:R-:W-:-:S03]  /*09b0*/  UIADD3 UR10, UPT, UPT, UR10, 0x1000, URZ ;  /* 0x000010000a0a7890 */ /* 0x000fc6000fffe0ff */
[----:B------:R-:W0:Y:S01]  /*09c0*/  LDS R4, [UR9+0xf80] ;  /* 0x000f8009ff047984 */ /* 0x000e220008000800 */
[----:B------:R-:W-:Y:S01]  /*09d0*/  UIADD3 UR9, UPT, UPT, UR9, 0x1000, URZ ;  /* 0x0000100009097890 */ /* 0x000fe2000fffe0ff */
[----:B0-----:R-:W-:-:S05]  /*09e0*/  FMUL.FTZ R3, R3, R4 ;  /* 0x0000000403037220 */ /* 0x001fca0000410000 */
[----:B------:R0:W-:Y:S01]  /*09f0*/  STS [UR15+0xf80], R3 ;  /* 0x000f8003ff007988 */ /* 0x0001e2000800080f */
[----:B------:R-:W-:Y:S01]  /*0a00*/  UIADD3 UR15, UPT, UPT, UR15, 0x1000, URZ ;  /* 0x000010000f0f7890 */ /* 0x000fe2000fffe0ff */
[----:B------:R-:W-:Y:S11]  /*0a10*/  BRA.U !UP1, `(.L_x_1) ;  /* 0xfffffff509e87547 */ /* 0x000ff6000b83ffff */
.L_x_0:
[----:B------:R-:W-:Y:S02]  /*0a20*/  UIADD3 UR14, UPT, UPT, UR6, -UR8, URZ ;  /* 0x80000008060e7290 */ /* 0x000fe4000fffe0ff */
[----:B------:R-:W-:Y:S02]  /*0a30*/  UISETP.NE.AND UP1, UPT, UR4, UR4, UPT ;  /* 0x000000040400728c */ /* 0x000fe4000bf25270 */
[----:B------:R-:W-:-:S09]  /*0a40*/  UISETP.GT.AND UP2, UPT, UR14, 0x8, UPT ;  /* 0x000000080e00788c */ /* 0x000fd2000bf44270 */
[----:B------:R-:W-:Y:S05]  /*0a50*/  BRA.U !UP2, `(.L_x_2) ;  /* 0x000000050a147547 */ /* 0x000fea000b800000 */
[----:B------:R-:W-:Y:S01]  /*0a60*/  LDS R0, [UR10] ;  /* 0x0000000aff007984 */ /* 0x000fe20008000800 */
[----:B------:R-:W-:Y:S02]  /*0a70*/  UIADD3 UR8, UPT, UPT, UR8, 0x10, URZ ;  /* 0x0000001008087890 */ /* 0x000fe4000fffe0ff */
[----:B------:R-:W-:Y:S01]  /*0a80*/  UPLOP3.LUT UP0, UPT, UPT, UPT, UPT, 0x40, 0x4 ;  /* 0x000000000004789c */ /* 0x000fe20003f0e870 */
[----:B------:R-:W1:Y:S02]  /*0a90*/  LDS R1, [UR9] ;  /* 0x00000009ff017984 */ /* 0x000e640008000800 */
[----:B-1----:R-:W-:-:S05]  /*0aa0*/  FMUL.FTZ R0, R0, R1 ;  /* 0x0000000100007220 */ /* 0x002fca0000410000 */
[----:B------:R-:W-:Y:S04]  /*0ab0*/  STS [UR15], R0 ;  /* 0x00000000ff007988 */ /* 0x000fe8000800080f */
[----:B------:R-:W-:Y:S04]  /*0ac0*/  LDS R1, [UR10+0x80] ;  /* 0x0000800aff017984 */ /* 0x000fe80008000800 */
[----:B------:R-:W1:Y:S02]  /*0ad0*/  LDS R2, [UR9+0x80] ;  /* 0x00008009ff027984 */ /* 0x000e640008000800 */
[----:B-1----:R-:W-:-:S05]  /*0ae0*/  FMUL.FTZ R1, R1, R2 ;  /* 0x0000000201017220 */ /* 0x002fca0000410000 */
[----:B------:R-:W-:Y:S04]  /*0af0*/  STS [UR15+0x80], R1 ;  /* 0x00008001ff007988 */ /* 0x000fe8000800080f */
[----:B------:R-:W-:Y:S04]  /*0b00*/  LDS R2, [UR10+0x100] ;  /* 0x0001000aff027984 */ /* 0x000fe80008000800 */
[----:B0-----:R-:W0:Y:S02]  /*0b10*/  LDS R3, [UR9+0x100] ;  /* 0x00010009ff037984 */ /* 0x001e240008000800 */
        /* <DEDUP_REMOVED lines=56> */
[----:B------:R-:W-:-:S12]  /*0ea0*/  UIADD3 UR15, UPT, UPT, UR15, 0x800, URZ ;  /* 0x000008000f0f7890 */ /* 0x000fd8000fffe0ff */
.L_x_2:
[----:B------:R-:W-:-:S09]  /*0eb0*/  UISETP.LT.OR UP0, UPT, UR8, UR6, UP0 ;  /* 0x000000060800728c */ /* 0x000fd20008701670 */
[----:B------:R-:W-:Y:S05]  /*0ec0*/  BRA.U !UP0, `(.L_x_3) ;  /* 0x0000000108807547 */ /* 0x000fea000b800000 */
[----:B------:R-:W-:Y:S04]  /*0ed0*/  LDS R0, [UR10] ;  /* 0x0000000aff007984 */ /* 0x000fe80008000800 */
[----:B------:R-:W2:Y:S02]  /*0ee0*/  LDS R1, [UR9] ;  /* 0x00000009ff017984 */ /* 0x000ea40008000800 */
[----:B--2---:R-:W-:-:S05]  /*0ef0*/  FMUL.FTZ R0, R0, R1 ;  /* 0x0000000100007220 */ /* 0x004fca0000410000 */
[----:B------:R-:W-:Y:S04]  /*0f00*/  STS [UR15], R0 ;  /* 0x00000000ff007988 */ /* 0x000fe8000800080f */
[----:B------:R-:W-:Y:S04]  /*0f10*/  LDS R1, [UR10+0x80] ;  /* 0x0000800aff017984 */ /* 0x000fe80008000800 */
[----:B------:R-:W2:Y:S02]  /*0f20*/  LDS R2, [UR9+0x80] ;  /* 0x00008009ff027984 */ /* 0x000ea40008000800 */
[----:B--2---:R-:W-:-:S05]  /*0f30*/  FMUL.FTZ R1, R1, R2 ;  /* 0x0000000201017220 */ /* 0x004fca0000410000 */
[----:B------:R-:W-:Y:S04]  /*0f40*/  STS [UR15+0x80], R1 ;  /* 0x00008001ff007988 */ /* 0x000fe8000800080f */
[----:B------:R-:W-:Y:S04]  /*0f50*/  LDS R2, [UR10+0x100] ;  /* 0x0001000aff027984 */ /* 0x000fe80008000800 */
[----:B01----:R-:W0:Y:S02]  /*0f60*/  LDS R3, [UR9+0x100] ;  /* 0x00010009ff037984 */ /* 0x003e240008000800 */
        /* <DEDUP_REMOVED lines=21> */
[----:B------:R2:W-:Y:S02]  /*10c0*/  STS [UR15+0x380], R3 ;  /* 0x00038003ff007988 */ /* 0x0005e4000800080f */
.L_x_3:
[----:B------:R-:W-:Y:S02]  /*10d0*/  UIADD3 UR13, UPT, UPT, UR13, 0x4, URZ ;  /* 0x000000040d0d7890 */ /* 0x000fe4000fffe0ff */
[----:B------:R-:W-:Y:S02]  /*10e0*/  UIADD3 UR11, UPT, UPT, UR11, 0x4, URZ ;  /* 0x000000040b0b7890 */ /* 0x000fe4000fffe0ff */
[----:B------:R-:W-:Y:S01]  /*10f0*/  UIADD3 UR12, UPT, UPT, UR12, 0x4, URZ ;  /* 0x000000040c0c7890 */ /* 0x000fe2000fffe0ff */
[----:B------:R-:W-:Y:S11]  /*1100*/  BRA.U UP1, `(.L_x_4) ;  /* 0xfffffff101007547 */ /* 0x000ff6000b83ffff */
[----:B------:R-:W-:Y:S05]  /*1110*/  EXIT ;  /* 0x000000000000794d */ /* 0x000fea0003800000 */
.L_x_5:
[----:B------:R-:W-:-:S00]  /*1120*/  BRA `(.L_x_5) ;  /* 0xfffffffc00fc7947 */ /* 0x000fc0000383ffff */
[----:B------:R-:W-:-:S00]  /*1130*/  NOP ;  /* 0x0000000000007918 */ /* 0x000fc00000000000 */
        /* <DEDUP_REMOVED lines=12> */
.L_x_6:


//--------------------- .nv.shared.doit           --------------------------
	.section	.nv.shared.doit,"aw",@nobits
	.sectionflags	@""
	.align	4
.nv.shared.doit:
	.zero		13312


//--------------------- .nv.shared.reserved.0     --------------------------
	.section	.nv.shared.reserved.0,"aw",@nobits
	.weak		__nv_reservedSMEM_offset_0_alias
	.size		__nv_reservedSMEM_offset_0_alias, 0, 64
	.other		__nv_reservedSMEM_offset_0_alias,@"STO_CUDA_RESERVED_SHARED STV_DEFAULT"
__nv_reservedSMEM_offset_0_alias:
	.zero		0
	.zero		64


//--------------------- .nv.constant0.doit        --------------------------
	.section	.nv.constant0.doit,"a",@progbits
	.sectionflags	@""
	.align	4
.nv.constant0.doit:
	.zero		896


//--------------------- SYMBOLS --------------------------

	.type		.nv.reservedSmem.offset0,@object
	.size		.nv.reservedSmem.offset0,0x4
	.type		.nv.reservedSmem.cap,@object
	.size		.nv.reservedSmem.cap,0x4
